.version 6.5
.target sm_30
.address_size 64

.visible .entry pred_not(
	.param .u64 input,
	.param .u64 output
)
{
	.reg .u64 	    in_addr;
    .reg .u64 	    out_addr;
    .reg .u64 	    temp;
    .reg .u64 	    temp2;
    .reg .u64 	    temp3;
    .reg .pred 	    pred;

	ld.param.u64 	in_addr, [input];
    ld.param.u64 	out_addr, [output];

    ld.u64          temp, [in_addr];
    ld.u64          temp2, [in_addr + 8];
	setp.lt.u64		pred, temp, temp2;
    not.pred        pred, pred;
    @pred mov.u64   temp3, 1;
    @!pred mov.u64  temp3, 2;
    st.u64          [out_addr], temp3;
	ret;
}


// ===== COMPILED SASS (sm_100) =====

	.target	sm_100

	.elftype	@"ET_EXEC"


//--------------------- .note.nv.tkinfo           --------------------------
	.section	.note.nv.tkinfo,"",@"SHT_NOTE"
	.sectionflags	@"SHF_NOTE_NV_TKINFO"
	.tkinfo
        /*0018*/ 	.word	0x00000002
        /*0030*/ 	.string	""
        /*0030*/ 	.string	"ptxas"
        /*0030*/ 	.string	"Cuda compilation tools, release 13.0, V13.0.88"
        /*0030*/ 	.string	"Build cuda_13.0.r13.0/compiler.36424714_0"
        /*0030*/ 	.string	"-arch sm_100 "



//--------------------- .note.nv.cuinfo           --------------------------
	.section	.note.nv.cuinfo,"",@"SHT_NOTE"
	.sectionflags	@"SHF_NOTE_NV_CUINFO"
        /*0018*/ 	.short	0x0002
        /*001a*/ 	.short	0x001e
        /*001c*/ 	.short	0x0082
	.zero		2


//--------------------- .nv.info                  --------------------------
	.section	.nv.info,"",@"SHT_CUDA_INFO"
	.align	4


	//----- nvinfo : EIATTR_REGCOUNT
	.align		4
        /*0000*/ 	.byte	0x04, 0x2f
        /*0002*/ 	.short	(.L_1 - .L_0)
	.align		4
.L_0:
        /*0004*/ 	.word	index@(pred_not)
        /*0008*/ 	.word	0x0000000c


	//----- nvinfo : EIATTR_FRAME_SIZE
	.align		4
.L_1:
        /*000c*/ 	.byte	0x04, 0x11
        /*000e*/ 	.short	(.L_3 - .L_2)
	.align		4
.L_2:
        /*0010*/ 	.word	index@(pred_not)
        /*0014*/ 	.word	0x00000000


	//----- nvinfo : EIATTR_MIN_STACK_SIZE
	.align		4
.L_3:
        /*0018*/ 	.byte	0x04, 0x12
        /*001a*/ 	.short	(.L_5 - .L_4)
	.align		4
.L_4:
        /*001c*/ 	.word	index@(pred_not)
        /*0020*/ 	.word	0x00000000
.L_5:


//--------------------- .nv.compat                --------------------------
	.section	.nv.compat,"",@"SHT_CUDA_COMPAT_INFO"
	.align	4
        /*0000*/ 	.byte	0x02, 0x09, 0x00, 0x00, 0x02, 0x02, 0x01, 0x00, 0x02, 0x05, 0x05, 0x00, 0x03, 0x07, 0x01, 0x01
        /*0010*/ 	.byte	0x02, 0x03, 0x00, 0x00, 0x02, 0x06, 0x01, 0x00, 0x04, 0x0b, 0x08, 0x00, 0x09, 0x00, 0x00, 0x00
        /*0020*/ 	.byte	0x00, 0x00, 0x00, 0x00


//--------------------- .nv.info.pred_not         --------------------------
	.section	.nv.info.pred_not,"",@"SHT_CUDA_INFO"
	.sectionflags	@""
	.align	4


	//----- nvinfo : EIATTR_CUDA_API_VERSION
	.align		4
        /*0000*/ 	.byte	0x04, 0x37
        /*0002*/ 	.short	(.L_7 - .L_6)
.L_6:
        /*0004*/ 	.word	0x00000082


	//----- nvinfo : EIATTR_KPARAM_INFO
	.align		4
.L_7:
        /*0008*/ 	.byte	0x04, 0x17
        /*000a*/ 	.short	(.L_9 - .L_8)
.L_8:
        /*000c*/ 	.word	0x00000000
        /*0010*/ 	.short	0x0001
        /*0012*/ 	.short	0x0008
        /*0014*/ 	.byte	0x00, 0xf0, 0x21, 0x00


	//----- nvinfo : EIATTR_KPARAM_INFO
	.align		4
.L_9:
        /*0018*/ 	.byte	0x04, 0x17
        /*001a*/ 	.short	(.L_11 - .L_10)
.L_10:
        /*001c*/ 	.word	0x00000000
        /*0020*/ 	.short	0x0000
        /*0022*/ 	.short	0x0000
        /*0024*/ 	.byte	0x00, 0xf0, 0x21, 0x00


	//----- nvinfo : EIATTR_SPARSE_MMA_MASK
	.align		4
.L_11:
        /*0028*/ 	.byte	0x03, 0x50
        /*002a*/ 	.short	0x0000


	//----- nvinfo : EIATTR_MAXREG_COUNT
	.align		4
        /*002c*/ 	.byte	0x03, 0x1b
        /*002e*/ 	.short	0x00ff


	//----- nvinfo : EIATTR_MERCURY_ISA_VERSION
	.align		4
        /*0030*/ 	.byte	0x03, 0x5f
        /*0032*/ 	.short	0x0101


	//----- nvinfo : EIATTR_VRC_CTA_INIT_COUNT
	.align		4
        /*0034*/ 	.byte	0x02, 0x4a
	.zero		1
	.zero		1


	//----- nvinfo : EIATTR_EXIT_INSTR_OFFSETS
	.align		4
        /*0038*/ 	.byte	0x04, 0x1c
        /*003a*/ 	.short	(.L_13 - .L_12)


	//   ....[0]....
.L_12:
        /*003c*/ 	.word	0x000000d0


	//----- nvinfo : EIATTR_CBANK_PARAM_SIZE
	.align		4
.L_13:
        /*0040*/ 	.byte	0x03, 0x19
        /*0042*/ 	.short	0x0010


	//----- nvinfo : EIATTR_PARAM_CBANK
	.align		4
        /*0044*/ 	.byte	0x04, 0x0a
        /*0046*/ 	.short	(.L_15 - .L_14)
	.align		4
.L_14:
        /*0048*/ 	.word	index@(.nv.constant0.pred_not)
        /*004c*/ 	.short	0x0380
        /*004e*/ 	.short	0x0010


	//----- nvinfo : EIATTR_SW_WAR
	.align		4
.L_15:
        /*0050*/ 	.byte	0x04, 0x36
        /*0052*/ 	.short	(.L_17 - .L_16)
.L_16:
        /*0054*/ 	.word	0x00000008
.L_17:


//--------------------- .nv.callgraph             --------------------------
	.section	.nv.callgraph,"",@"SHT_CUDA_CALLGRAPH"
	.align	4
	.sectionentsize	8
	.align		4
        /*0000*/ 	.word	0x00000000
	.align		4
        /*0004*/ 	.word	0xffffffff
	.align		4
        /*0008*/ 	.word	0x00000000
	.align		4
        /*000c*/ 	.word	0xfffffffe
	.align		4
        /*0010*/ 	.word	0x00000000
	.align		4
        /*0014*/ 	.word	0xfffffffd
	.align		4
        /*0018*/ 	.word	0x00000000
	.align		4
        /*001c*/ 	.word	0xfffffffc


//--------------------- .text.pred_not            --------------------------
	.section	.text.pred_not,"ax",@progbits
	.align	128
        .global         pred_not
        .type           pred_not,@function
        .size           pred_not,(.L_x_1 - pred_not)
        .other          pred_not,@"STO_CUDA_ENTRY STV_DEFAULT"
pred_not:
.text.pred_not:
[----:B------:R-:W-:Y:S08]  /*0000*/  LDC R1, c[0x0][0x37c] ;  /* 0x0000df00ff017b82 */ /* 0x000ff00000000800 */
[----:B------:R-:W0:Y:S01]  /*0010*/  LDC.64 R2, c[0x0][0x380] ;  /* 0x0000e000ff027b82 */ /* 0x000e220000000a00 */
[----:B------:R-:W0:Y:S02]  /*0020*/  LDCU.64 UR4, c[0x0][0x358] ;  /* 0x00006b00ff0477ac */ /* 0x000e240008000a00 */
[----:B0-----:R-:W2:Y:S04]  /*0030*/  LD.E.64 R4, desc[UR4][R2.64] ;  /* 0x0000000402047980 */ /* 0x001ea8000c101b00 */
[----:B------:R-:W2:Y:S01]  /*0040*/  LD.E.64 R6, desc[UR4][R2.64+0x8] ;  /* 0x0000080402067980 */ /* 0x000ea2000c101b00 */
[----:B------:R-:W0:Y:S01]  /*0050*/  LDC.64 R8, c[0x0][0x388] ;  /* 0x0000e200ff087b82 */ /* 0x000e220000000a00 */
[----:B--2---:R-:W-:-:S04]  /*0060*/  ISETP.GE.U32.AND P0, PT, R4, R6, PT ;  /* 0x000000060400720c */ /* 0x004fc80003f06070 */
[----:B------:R-:W-:-:S04]  /*0070*/  ISETP.GE.U32.AND.EX P0, PT, R5, R7, PT, P0 ;  /* 0x000000070500720c */ /* 0x000fc80003f06100 */
[C---:B------:R-:W-:Y:S02]  /*0080*/  SEL R4, R0.reuse, 0x1, !P0 ;  /* 0x0000000100047807 */ /* 0x040fe40004000000 */
[----:B------:R-:W-:Y:S02]  /*0090*/  SEL R0, R0, RZ, !P0 ;  /* 0x000000ff00007207 */ /* 0x000fe40004000000 */
[----:B------:R-:W-:Y:S02]  /*00a0*/  SEL R4, R4, 0x2, P0 ;  /* 0x0000000204047807 */ /* 0x000fe40000000000 */
[----:B------:R-:W-:-:S05]  /*00b0*/  SEL R5, R0, RZ, P0 ;  /* 0x000000ff00057207 */ /* 0x000fca0000000000 */
[----:B0-----:R-:W-:Y:S01]  /*00c0*/  ST.E.64 desc[UR4][R8.64], R4 ;  /* 0x0000000408007985 */ /* 0x001fe2000c101b04 */
[----:B------:R-:W-:Y:S05]  /*00d0*/  EXIT ;  /* 0x000000000000794d */ /* 0x000fea0003800000 */
.L_x_0:
[----:B------:R-:W-:-:S00]  /*00e0*/  BRA `(.L_x_0) ;  /* 0xfffffffc00fc7947 */ /* 0x000fc0000383ffff */
[----:B------:R-:W-:-:S00]  /*00f0*/  NOP ;  /* 0x0000000000007918 */ /* 0x000fc00000000000 */
        /* <DEDUP_REMOVED lines=8> */
.L_x_1:


//--------------------- .nv.shared.reserved.0     --------------------------
	.section	.nv.shared.reserved.0,"aw",@nobits
	.weak		__nv_reservedSMEM_offset_0_alias
	.size		__nv_reservedSMEM_offset_0_alias, 0, 64
	.other		__nv_reservedSMEM_offset_0_alias,@"STO_CUDA_RESERVED_SHARED STV_DEFAULT"
__nv_reservedSMEM_offset_0_alias:
	.zero		0
	.zero		64


//--------------------- .nv.constant0.pred_not    --------------------------
	.section	.nv.constant0.pred_not,"a",@progbits
	.sectionflags	@""
	.align	4
.nv.constant0.pred_not:
	.zero		912


//--------------------- SYMBOLS --------------------------

	.type		.nv.reservedSmem.offset0,@object
	.size		.nv.reservedSmem.offset0,0x4
